	.headerflags	@"EF_CUDA_TEXMODE_UNIFIED EF_CUDA_64BIT_ADDRESS EF_CUDA_ACCELERATORS EF_CUDA_SM90 EF_CUDA_VIRTUAL_SM(EF_CUDA_SM90)"
	.elftype	@"ET_EXEC"


//--------------------- .nv.info                  --------------------------
	.section	.nv.info,"",@"SHT_CUDA_INFO"
	.align	4


	//----- nvinfo : EIATTR_REGCOUNT
	.align		4
        /*0000*/ 	.byte	0x04, 0x2f
        /*0002*/ 	.short	(.L_1 - .L_0)
	.align		4
.L_0:
        /*0004*/ 	.word	index@(triton_poi_fused_max_pool2d_with_indices_25)
        /*0008*/ 	.word	0x00000050


	//----- nvinfo : EIATTR_MIN_STACK_SIZE
	.align		4
.L_1:
        /*000c*/ 	.byte	0x04, 0x12
        /*000e*/ 	.short	(.L_3 - .L_2)
	.align		4
.L_2:
        /*0010*/ 	.word	index@(triton_poi_fused_max_pool2d_with_indices_25)
        /*0014*/ 	.word	0x00000008


	//----- nvinfo : EIATTR_FRAME_SIZE
	.align		4
.L_3:
        /*0018*/ 	.byte	0x04, 0x11
        /*001a*/ 	.short	(.L_5 - .L_4)
	.align		4
.L_4:
        /*001c*/ 	.word	index@(triton_poi_fused_max_pool2d_with_indices_25)
        /*0020*/ 	.word	0x00000008


	//----- nvinfo : EIATTR_MIN_STACK_SIZE
	.align		4
.L_5:
        /*0024*/ 	.byte	0x04, 0x12
        /*0026*/ 	.short	(.L_7 - .L_6)
	.align		4
.L_6:
        /*0028*/ 	.word	index@(triton_poi_fused_max_pool2d_with_indices_25)
        /*002c*/ 	.word	0x00000008
.L_7:


//--------------------- .nv.info.triton_poi_fused_max_pool2d_with_indices_25 --------------------------
	.section	.nv.info.triton_poi_fused_max_pool2d_with_indices_25,"",@"SHT_CUDA_INFO"
	.sectionflags	@""
	.align	4


	//----- nvinfo : EIATTR_CUDA_API_VERSION
	.align		4
        /*0000*/ 	.byte	0x04, 0x37
        /*0002*/ 	.short	(.L_9 - .L_8)
.L_8:
        /*0004*/ 	.word	0x0000007c


	//----- nvinfo : EIATTR_KPARAM_INFO
	.align		4
.L_9:
        /*0008*/ 	.byte	0x04, 0x17
        /*000a*/ 	.short	(.L_11 - .L_10)
.L_10:
        /*000c*/ 	.word	0x00000000
        /*0010*/ 	.short	0x0003
        /*0012*/ 	.short	0x0018
        /*0014*/ 	.byte	0x00, 0xf0, 0x11, 0x00


	//----- nvinfo : EIATTR_KPARAM_INFO
	.align		4
.L_11:
        /*0018*/ 	.byte	0x04, 0x17
        /*001a*/ 	.short	(.L_13 - .L_12)
.L_12:
        /*001c*/ 	.word	0x00000000
        /*0020*/ 	.short	0x0002
        /*0022*/ 	.short	0x0010
        /*0024*/ 	.byte	0x00, 0xf4, 0x21, 0x00


	//----- nvinfo : EIATTR_KPARAM_INFO
	.align		4
.L_13:
        /*0028*/ 	.byte	0x04, 0x17
        /*002a*/ 	.short	(.L_15 - .L_14)
.L_14:
        /*002c*/ 	.word	0x00000000
        /*0030*/ 	.short	0x0001
        /*0032*/ 	.short	0x0008
        /*0034*/ 	.byte	0x00, 0xf4, 0x21, 0x00


	//----- nvinfo : EIATTR_KPARAM_INFO
	.align		4
.L_15:
        /*0038*/ 	.byte	0x04, 0x17
        /*003a*/ 	.short	(.L_17 - .L_16)
.L_16:
        /*003c*/ 	.word	0x00000000
        /*0040*/ 	.short	0x0000
        /*0042*/ 	.short	0x0000
        /*0044*/ 	.byte	0x00, 0xf4, 0x21, 0x00


	//----- nvinfo : EIATTR_SPARSE_MMA_MASK
	.align		4
.L_17:
        /*0048*/ 	.byte	0x03, 0x50
        /*004a*/ 	.short	0x0000


	//----- nvinfo : EIATTR_MAXREG_COUNT
	.align		4
        /*004c*/ 	.byte	0x03, 0x1b
        /*004e*/ 	.short	0x00ff


	//----- nvinfo : EIATTR_EXIT_INSTR_OFFSETS
	.align		4
        /*0050*/ 	.byte	0x04, 0x1c
        /*0052*/ 	.short	(.L_19 - .L_18)


	//   ....[0]....
.L_18:
        /*0054*/ 	.word	0x00002920


	//   ....[1]....
        /*0058*/ 	.word	0x00002940


	//----- nvinfo : EIATTR_REQNTID
	.align		4
.L_19:
        /*005c*/ 	.byte	0x04, 0x10
        /*005e*/ 	.short	(.L_21 - .L_20)
.L_20:
        /*0060*/ 	.word	0x00000080
        /*0064*/ 	.word	0x00000001
        /*0068*/ 	.word	0x00000001


	//----- nvinfo : EIATTR_CBANK_PARAM_SIZE
	.align		4
.L_21:
        /*006c*/ 	.byte	0x03, 0x19
        /*006e*/ 	.short	0x001c


	//----- nvinfo : EIATTR_PARAM_CBANK
	.align		4
        /*0070*/ 	.byte	0x04, 0x0a
        /*0072*/ 	.short	(.L_23 - .L_22)
	.align		4
.L_22:
        /*0074*/ 	.word	index@(.nv.constant0.triton_poi_fused_max_pool2d_with_indices_25)
        /*0078*/ 	.short	0x0210
        /*007a*/ 	.short	0x001c


	//----- nvinfo : EIATTR_SW_WAR
	.align		4
.L_23:
        /*007c*/ 	.byte	0x04, 0x36
        /*007e*/ 	.short	(.L_25 - .L_24)
.L_24:
        /*0080*/ 	.word	0x00000008
.L_25:


//--------------------- .nv.callgraph             --------------------------
	.section	.nv.callgraph,"",@"SHT_CUDA_CALLGRAPH"
	.align	4
	.sectionentsize	8
	.align		4
        /*0000*/ 	.word	0x00000000
	.align		4
        /*0004*/ 	.word	0xffffffff
	.align		4
        /*0008*/ 	.word	0x00000000
	.align		4
        /*000c*/ 	.word	0xfffffffe
	.align		4
        /*0010*/ 	.word	0x00000000
	.align		4
        /*0014*/ 	.word	0xfffffffd
	.align		4
        /*0018*/ 	.word	0x00000000
	.align		4
        /*001c*/ 	.word	0xfffffffc


//--------------------- .text.triton_poi_fused_max_pool2d_with_indices_25 --------------------------
	.section	.text.triton_poi_fused_max_pool2d_with_indices_25,"ax",@progbits
	.sectionflags	@"SHF_BARRIERS=1"
	.align	128
        .global         triton_poi_fused_max_pool2d_with_indices_25
        .type           triton_poi_fused_max_pool2d_with_indices_25,@function
        .size           triton_poi_fused_max_pool2d_with_indices_25,(.L_x_1 - triton_poi_fused_max_pool2d_with_indices_25)
        .other          triton_poi_fused_max_pool2d_with_indices_25,@"STO_CUDA_ENTRY STV_DEFAULT"
triton_poi_fused_max_pool2d_with_indices_25:
.text.triton_poi_fused_max_pool2d_with_indices_25:
[----:B------:R-:W0:Y:S01]  /*0000*/  LDC R1, c[0x0][0x28] ;  /* 0x00000a00ff017b82 */ /* 0x000e220000000800 */
[----:B------:R-:W1:Y:S01]  /*0010*/  S2R R0, SR_TID.X ;  /* 0x0000000000007919 */ /* 0x000e620000002100 */
[----:B------:R-:W-:-:S06]  /*0020*/  IMAD.MOV.U32 R28, RZ, RZ, RZ ;  /* 0x000000ffff1c7224 */ /* 0x000fcc00078e00ff */
[----:B------:R-:W2:Y:S01]  /*0030*/  LDC.64 R8, c[0x0][0x210] ;  /* 0x00008400ff087b82 */ /* 0x000ea20000000a00 */
[----:B------:R-:W-:Y:S01]  /*0040*/  CS2R R36, SRZ ;  /* 0x0000000000247805 */ /* 0x000fe2000001ff00 */
[----:B------:R-:W3:Y:S01]  /*0050*/  S2R R77, SR_CTAID.X ;  /* 0x00000000004d7919 */ /* 0x000ee20000002500 */
[----:B------:R-:W-:Y:S02]  /*0060*/  CS2R R38, SRZ ;  /* 0x0000000000267805 */ /* 0x000fe4000001ff00 */
[----:B------:R-:W-:Y:S02]  /*0070*/  CS2R R20, SRZ ;  /* 0x0000000000147805 */ /* 0x000fe4000001ff00 */
[----:B------:R-:W-:Y:S01]  /*0080*/  CS2R R22, SRZ ;  /* 0x0000000000167805 */ /* 0x000fe2000001ff00 */
[----:B------:R-:W-:Y:S01]  /*0090*/  ULDC.64 UR6, c[0x0][0x208] ;  /* 0x0000820000067ab9 */ /* 0x000fe20000000a00 */
[----:B0-----:R-:W-:Y:S02]  /*00a0*/  VIADD R1, R1, 0xfffffff8 ;  /* 0xfffffff801017836 */ /* 0x001fe40000000000 */
[----:B-1----:R-:W-:-:S02]  /*00b0*/  IMAD.SHL.U32 R34, R0, 0x8, RZ ;  /* 0x0000000800227824 */ /* 0x002fc400078e00ff */
[----:B---3--:R-:W-:-:S03]  /*00c0*/  IMAD.SHL.U32 R77, R77, 0x400, RZ ;  /* 0x000004004d4d7824 */ /* 0x008fc600078e00ff */
[----:B------:R-:W-:-:S04]  /*00d0*/  LOP3.LUT R34, R34, 0x3f8, RZ, 0xc0, !PT ;  /* 0x000003f822227812 */ /* 0x000fc800078ec0ff */
[----:B------:R-:W-:-:S04]  /*00e0*/  LOP3.LUT R29, R77, R34, RZ, 0xfc, !PT ;  /* 0x000000224d1d7212 */ /* 0x000fc800078efcff */
[C---:B------:R-:W-:Y:S01]  /*00f0*/  ISETP.GE.AND P0, PT, R29.reuse, 0x1fb00, PT ;  /* 0x0001fb001d00780c */ /* 0x040fe20003f06270 */
[----:B------:R-:W-:-:S04]  /*0100*/  IMAD.HI R0, R29, 0x2aaaaaab, RZ ;  /* 0x2aaaaaab1d007827 */ /* 0x000fc800078e02ff */
[----:B------:R-:W-:Y:S01]  /*0110*/  IMAD.HI R2, R29, -0x2df2df2d, R28 ;  /* 0xd20d20d31d027827 */ /* 0x000fe200078e021c */
[----:B------:R-:W-:-:S03]  /*0120*/  SHF.R.U32.HI R3, RZ, 0x1f, R0 ;  /* 0x0000001fff037819 */ /* 0x000fc60000011600 */
[----:B------:R-:W-:Y:S01]  /*0130*/  IMAD.HI R6, R29, 0x2050c9f9, RZ ;  /* 0x2050c9f91d067827 */ /* 0x000fe200078e02ff */
[----:B------:R-:W-:Y:S02]  /*0140*/  LEA.HI.SX32 R3, R0, R3, 0x1b ;  /* 0x0000000300037211 */ /* 0x000fe400078fdaff */
[----:B------:R-:W-:Y:S02]  /*0150*/  SHF.R.U32.HI R5, RZ, 0x1f, R2 ;  /* 0x0000001fff057819 */ /* 0x000fe40000011602 */
[----:B------:R-:W-:Y:S01]  /*0160*/  SHF.R.U32.HI R7, RZ, 0x1f, R6 ;  /* 0x0000001fff077819 */ /* 0x000fe20000011606 */
[C---:B------:R-:W-:Y:S01]  /*0170*/  IMAD.HI R0, R3.reuse, 0x4ec4ec4f, RZ ;  /* 0x4ec4ec4f03007827 */ /* 0x040fe200078e02ff */
[----:B------:R-:W-:Y:S02]  /*0180*/  LEA.HI.SX32 R2, R2, R5, 0x15 ;  /* 0x0000000502027211 */ /* 0x000fe400078faaff */
[----:B------:R-:W-:Y:S01]  /*0190*/  LEA.HI.SX32 R7, R6, R7, 0x14 ;  /* 0x0000000706077211 */ /* 0x000fe200078fa2ff */
[----:B------:R-:W-:Y:S01]  /*01a0*/  IMAD R15, R3, -0xc0, R29 ;  /* 0xffffff40030f7824 */ /* 0x000fe200078e021d */
[----:B------:R-:W-:Y:S01]  /*01b0*/  SHF.R.U32.HI R5, RZ, 0x1f, R0 ;  /* 0x0000001fff057819 */ /* 0x000fe20000011600 */
[----:B------:R-:W-:-:S03]  /*01c0*/  IMAD.HI R4, R2, 0x4ec4ec4f, RZ ;  /* 0x4ec4ec4f02047827 */ /* 0x000fc600078e02ff */
[----:B------:R-:W-:Y:S02]  /*01d0*/  LEA.HI.SX32 R0, R0, R5, 0x1e ;  /* 0x0000000500007211 */ /* 0x000fe400078ff2ff */
[----:B------:R-:W-:-:S03]  /*01e0*/  SHF.R.U32.HI R5, RZ, 0x1f, R4 ;  /* 0x0000001fff057819 */ /* 0x000fc60000011604 */
[----:B------:R-:W-:Y:S01]  /*01f0*/  IMAD R0, R0, -0xd, R3 ;  /* 0xfffffff300007824 */ /* 0x000fe200078e0203 */
[----:B------:R-:W-:-:S03]  /*0200*/  LEA.HI R5, R4, R5, RZ, 0x1e ;  /* 0x0000000504057211 */ /* 0x000fc600078ff0ff */
[----:B------:R-:W-:Y:S02]  /*0210*/  IMAD R0, R7, 0x188, R0 ;  /* 0x0000018807007824 */ /* 0x000fe400078e0200 */
[----:B------:R-:W-:Y:S02]  /*0220*/  IMAD R5, R5, -0xd, R2 ;  /* 0xfffffff305057824 */ /* 0x000fe400078e0202 */
[----:B------:R-:W-:-:S04]  /*0230*/  IMAD R14, R0, 0x180, RZ ;  /* 0x00000180000e7824 */ /* 0x000fc800078e02ff */
[----:B------:R-:W-:Y:S02]  /*0240*/  VIADD R26, R14, 0xc0 ;  /* 0x000000c00e1a7836 */ /* 0x000fe40000000000 */
[C---:B------:R-:W-:Y:S02]  /*0250*/  IMAD.IADD R0, R15.reuse, 0x1, R14 ;  /* 0x000000010f007824 */ /* 0x040fe400078e020e */
[----:B------:R-:W-:Y:S02]  /*0260*/  IMAD.IADD R2, R15, 0x1, R26 ;  /* 0x000000010f027824 */ /* 0x000fe400078e021a */
[C---:B------:R-:W-:Y:S02]  /*0270*/  IMAD R0, R5.reuse, 0x2a00, R0 ;  /* 0x00002a0005007824 */ /* 0x040fe400078e0200 */
[----:B------:R-:W-:Y:S02]  /*0280*/  IMAD R6, R5, 0x2a00, R2 ;  /* 0x00002a0005067824 */ /* 0x000fe400078e0202 */
[----:B--2---:R-:W-:-:S04]  /*0290*/  IMAD.WIDE R2, R0, 0x4, R8 ;  /* 0x0000000400027825 */ /* 0x004fc800078e0208 */
[----:B------:R-:W-:Y:S01]  /*02a0*/  IMAD.WIDE R6, R6, 0x4, R8 ;  /* 0x0000000406067825 */ /* 0x000fe200078e0208 */
[----:B------:R-:W2:Y:S04]  /*02b0*/  @!P0 LDG.E.128 R36, desc[UR6][R2.64] ;  /* 0x0000000602248981 */ /* 0x000ea8000c1e1d00 */
[----:B------:R-:W2:Y:S01]  /*02c0*/  @!P0 LDG.E.128 R20, desc[UR6][R6.64] ;  /* 0x0000000606148981 */ /* 0x000ea2000c1e1d00 */
[----:B------:R-:W-:Y:S01]  /*02d0*/  VIADD R40, R14, 0x180 ;  /* 0x000001800e287836 */ /* 0x000fe20000000000 */
[----:B------:R-:W-:Y:S02]  /*02e0*/  CS2R R16, SRZ ;  /* 0x0000000000107805 */ /* 0x000fe4000001ff00 */
[----:B------:R-:W-:Y:S01]  /*02f0*/  CS2R R18, SRZ ;  /* 0x0000000000127805 */ /* 0x000fe2000001ff00 */
[----:B------:R-:W-:-:S04]  /*0300*/  IMAD.IADD R0, R15, 0x1, R40 ;  /* 0x000000010f007824 */ /* 0x000fc800078e0228 */
[----:B------:R-:W-:-:S04]  /*0310*/  IMAD R0, R5, 0x2a00, R0 ;  /* 0x00002a0005007824 */ /* 0x000fc800078e0200 */
[----:B------:R-:W-:-:S05]  /*0320*/  IMAD.WIDE R8, R0, 0x4, R8 ;  /* 0x0000000400087825 */ /* 0x000fca00078e0208 */
[----:B------:R-:W3:Y:S01]  /*0330*/  @!P0 LDG.E.128 R16, desc[UR6][R8.64] ;  /* 0x0000000608108981 */ /* 0x000ee2000c1e1d00 */
[----:B------:R-:W-:-:S04]  /*0340*/  VIADD R44, R14, 0x1500 ;  /* 0x000015000e2c7836 */ /* 0x000fc80000000000 */
[----:B------:R-:W-:-:S04]  /*0350*/  IMAD.IADD R4, R15, 0x1, R44 ;  /* 0x000000010f047824 */ /* 0x000fc800078e022c */
[----:B------:R-:W-:Y:S01]  /*0360*/  IMAD R4, R5, 0x2a00, R4 ;  /* 0x00002a0005047824 */ /* 0x000fe200078e0204 */
[----:B--2---:R-:W-:Y:S02]  /*0370*/  FSETP.GT.AND P2, PT, R20, R36, PT ;  /* 0x000000241400720b */ /* 0x004fe40003f44000 */
[----:B------:R-:W-:Y:S02]  /*0380*/  FSETP.GT.AND P4, PT, R22, R38, PT ;  /* 0x000000261600720b */ /* 0x000fe40003f84000 */
[----:B------:R-:W-:Y:S02]  /*0390*/  FSETP.GT.AND P5, PT, R21, R37, PT ;  /* 0x000000251500720b */ /* 0x000fe40003fa4000 */
[----:B------:R-:W-:Y:S02]  /*03a0*/  FSETP.NAN.AND P1, PT, R20, R20, PT ;  /* 0x000000141400720b */ /* 0x000fe40003f28000 */
[----:B------:R-:W-:Y:S02]  /*03b0*/  FSETP.GT.AND P3, PT, R23, R39, PT ;  /* 0x000000271700720b */ /* 0x000fe40003f64000 */
[----:B------:R-:W-:-:S02]  /*03c0*/  P2R R3, PR, RZ, 0x4 ;  /* 0x00000004ff037803 */ /* 0x000fc40000000000 */
[----:B------:R-:W-:Y:S02]  /*03d0*/  P2R R66, PR, RZ, 0x8 ;  /* 0x00000008ff427803 */ /* 0x000fe40000000000 */
[----:B------:R-:W-:Y:S02]  /*03e0*/  @!P2 SEL R20, R20, R36, P1 ;  /* 0x000000241414a207 */ /* 0x000fe40000800000 */
[C---:B------:R-:W-:Y:S02]  /*03f0*/  FSETP.NAN.AND P1, PT, R22.reuse, R22, PT ;  /* 0x000000161600720b */ /* 0x040fe40003f28000 */
[C---:B------:R-:W-:Y:S02]  /*0400*/  FSETP.NAN.AND P2, PT, R21.reuse, R21, PT ;  /* 0x000000151500720b */ /* 0x040fe40003f48000 */
[----:B------:R-:W-:Y:S02]  /*0410*/  @!P4 SEL R22, R22, R38, P1 ;  /* 0x000000261616c207 */ /* 0x000fe40000800000 */
[----:B------:R-:W-:-:S02]  /*0420*/  @!P5 SEL R21, R21, R37, P2 ;  /* 0x000000251515d207 */ /* 0x000fc40001000000 */
[----:B---3--:R-:W-:Y:S02]  /*0430*/  FSETP.NAN.AND P1, PT, R19, R19, PT ;  /* 0x000000131300720b */ /* 0x008fe40003f28000 */
[C---:B------:R-:W-:Y:S02]  /*0440*/  FSETP.NAN.AND P2, PT, R23.reuse, R23, PT ;  /* 0x000000171700720b */ /* 0x040fe40003f48000 */
[----:B------:R-:W-:Y:S02]  /*0450*/  P2R R2, PR, RZ, 0x10 ;  /* 0x00000010ff027803 */ /* 0x000fe40000000000 */
[----:B------:R-:W-:Y:S02]  /*0460*/  @!P3 SEL R23, R23, R39, P2 ;  /* 0x000000271717b207 */ /* 0x000fe40001000000 */
[----:B------:R-:W-:Y:S01]  /*0470*/  FSETP.GEU.AND P2, PT, R22, R18, PT ;  /* 0x000000121600720b */ /* 0x000fe20003f4e000 */
[----:B------:R0:W-:Y:S01]  /*0480*/  STL.64 [R1], R2 ;  /* 0x0000000201007387 */ /* 0x0001e20000100a00 */
[----:B------:R-:W-:-:S02]  /*0490*/  FSETP.GEU.AND P3, PT, R23, R19, PT ;  /* 0x000000131700720b */ /* 0x000fc40003f6e000 */
[----:B------:R-:W-:Y:S02]  /*04a0*/  P2R R0, PR, RZ, 0x4 ;  /* 0x00000004ff007803 */ /* 0x000fe40000000000 */
[----:B------:R-:W-:Y:S02]  /*04b0*/  @!P1 SEL R19, R19, R23, !P3 ;  /* 0x0000001713139207 */ /* 0x000fe40005800000 */
[----:B------:R-:W-:Y:S01]  /*04c0*/  FSETP.NAN.AND P1, PT, R18, R18, PT ;  /* 0x000000121200720b */ /* 0x000fe20003f28000 */
[C---:B------:R-:W-:Y:S01]  /*04d0*/  VIADD R51, R14.reuse, 0x15c0 ;  /* 0x000015c00e337836 */ /* 0x040fe20000000000 */
[----:B------:R-:W-:Y:S01]  /*04e0*/  LOP3.LUT R34, R77, 0x4, R34, 0xfe, !PT ;  /* 0x000000044d227812 */ /* 0x000fe200078efe22 */
[C---:B------:R-:W-:Y:S01]  /*04f0*/  VIADD R52, R14.reuse, 0x1680 ;  /* 0x000016800e347836 */ /* 0x040fe20000000000 */
[----:B------:R-:W-:Y:S01]  /*0500*/  P2R R7, PR, RZ, 0x8 ;  /* 0x00000008ff077803 */ /* 0x000fe20000000000 */
[----:B0-----:R-:W0:Y:S01]  /*0510*/  LDC.64 R2, c[0x0][0x210] ;  /* 0x00008400ff027b82 */ /* 0x001e220000000a00 */
[----:B------:R-:W-:Y:S01]  /*0520*/  VIADD R41, R14, 0x2a00 ;  /* 0x00002a000e297836 */ /* 0x000fe20000000000 */
[----:B------:R-:W-:-:S06]  /*0530*/  P2R R9, PR, RZ, 0x20 ;  /* 0x00000020ff097803 */ /* 0x000fcc0000000000 */
[----:B------:R-:W-:Y:S02]  /*0540*/  @!P1 SEL R18, R18, R22, !P2 ;  /* 0x0000001612129207 */ /* 0x000fe40005000000 */
[----:B------:R-:W-:Y:S02]  /*0550*/  CS2R R22, SRZ ;  /* 0x0000000000167805 */ /* 0x000fe4000001ff00 */
[-C--:B------:R-:W-:Y:S02]  /*0560*/  FSETP.NAN.AND P1, PT, R17, R17.reuse, PT ;  /* 0x000000111100720b */ /* 0x080fe40003f28000 */
[----:B------:R-:W-:-:S04]  /*0570*/  FSETP.GEU.AND P2, PT, R21, R17, PT ;  /* 0x000000111500720b */ /* 0x000fc80003f4e000 */
[----:B------:R-:W-:-:S07]  /*0580*/  P2R R8, PR, RZ, 0x4 ;  /* 0x00000004ff087803 */ /* 0x000fce0000000000 */
[----:B------:R-:W-:Y:S01]  /*0590*/  @!P1 SEL R17, R17, R21, !P2 ;  /* 0x0000001511119207 */ /* 0x000fe20005000000 */
[----:B0-----:R-:W-:Y:S01]  /*05a0*/  IMAD.WIDE R12, R4, 0x4, R2 ;  /* 0x00000004040c7825 */ /* 0x001fe200078e0202 */
[-C--:B------:R-:W-:Y:S02]  /*05b0*/  FSETP.NAN.AND P1, PT, R16, R16.reuse, PT ;  /* 0x000000101000720b */ /* 0x080fe40003f28000 */
[----:B------:R-:W-:-:S04]  /*05c0*/  FSETP.GEU.AND P2, PT, R20, R16, PT ;  /* 0x000000101400720b */ /* 0x000fc80003f4e000 */
[----:B------:R-:W-:-:S07]  /*05d0*/  P2R R10, PR, RZ, 0x4 ;  /* 0x00000004ff0a7803 */ /* 0x000fce0000000000 */
[----:B------:R-:W-:Y:S02]  /*05e0*/  @!P1 SEL R16, R16, R20, !P2 ;  /* 0x0000001410109207 */ /* 0x000fe40005000000 */
[----:B------:R-:W-:-:S06]  /*05f0*/  CS2R R20, SRZ ;  /* 0x0000000000147805 */ /* 0x000fcc000001ff00 */
[----:B------:R0:W2:Y:S01]  /*0600*/  @!P0 LDG.E.128 R20, desc[UR6][R12.64] ;  /* 0x000000060c148981 */ /* 0x0000a2000c1e1d00 */
[----:B------:R-:W-:-:S04]  /*0610*/  IMAD.IADD R4, R15, 0x1, R51 ;  /* 0x000000010f047824 */ /* 0x000fc800078e0233 */
[----:B------:R-:W-:-:S04]  /*0620*/  IMAD R4, R5, 0x2a00, R4 ;  /* 0x00002a0005047824 */ /* 0x000fc800078e0204 */
[----:B0-----:R-:W-:Y:S01]  /*0630*/  IMAD.WIDE R12, R4, 0x4, R2 ;  /* 0x00000004040c7825 */ /* 0x001fe200078e0202 */
[-C--:B--2---:R-:W-:Y:S02]  /*0640*/  FSETP.NAN.AND P1, PT, R20, R20.reuse, PT ;  /* 0x000000141400720b */ /* 0x084fe40003f28000 */
[----:B------:R-:W-:-:S04]  /*0650*/  FSETP.GEU.AND P2, PT, R16, R20, PT ;  /* 0x000000141000720b */ /* 0x000fc80003f4e000 */
[----:B------:R-:W-:-:S07]  /*0660*/  P2R R6, PR, RZ, 0x4 ;  /* 0x00000004ff067803 */ /* 0x000fce0000000000 */
[----:B------:R-:W-:Y:S02]  /*0670*/  @!P1 SEL R20, R20, R16, !P2 ;  /* 0x0000001014149207 */ /* 0x000fe40005000000 */
[-C--:B------:R-:W-:Y:S02]  /*0680*/  FSETP.NAN.AND P1, PT, R21, R21.reuse, PT ;  /* 0x000000151500720b */ /* 0x080fe40003f28000 */
[----:B------:R-:W-:-:S04]  /*0690*/  FSETP.GEU.AND P2, PT, R17, R21, PT ;  /* 0x000000151100720b */ /* 0x000fc80003f4e000 */
[----:B------:R-:W-:-:S07]  /*06a0*/  P2R R11, PR, RZ, 0x4 ;  /* 0x00000004ff0b7803 */ /* 0x000fce0000000000 */
[----:B------:R-:W-:Y:S02]  /*06b0*/  @!P1 SEL R21, R21, R17, !P2 ;  /* 0x0000001115159207 */ /* 0x000fe40005000000 */
[----:B------:R-:W-:Y:S02]  /*06c0*/  CS2R R16, SRZ ;  /* 0x0000000000107805 */ /* 0x000fe4000001ff00 */
[-C--:B------:R-:W-:Y:S02]  /*06d0*/  FSETP.NAN.AND P1, PT, R22, R22.reuse, PT ;  /* 0x000000161600720b */ /* 0x080fe40003f28000 */
[----:B------:R-:W-:-:S04]  /*06e0*/  FSETP.GEU.AND P2, PT, R18, R22, PT ;  /* 0x000000161200720b */ /* 0x000fc80003f4e000 */
[----:B------:R-:W-:-:S07]  /*06f0*/  P2R R76, PR, RZ, 0x4 ;  /* 0x00000004ff4c7803 */ /* 0x000fce0000000000 */
[----:B------:R-:W-:Y:S02]  /*0700*/  @!P1 SEL R22, R22, R18, !P2 ;  /* 0x0000001216169207 */ /* 0x000fe40005000000 */
[-C--:B------:R-:W-:Y:S02]  /*0710*/  FSETP.NAN.AND P1, PT, R23, R23.reuse, PT ;  /* 0x000000171700720b */ /* 0x080fe40003f28000 */
[----:B------:R-:W-:-:S04]  /*0720*/  FSETP.GEU.AND P2, PT, R19, R23, PT ;  /* 0x000000171300720b */ /* 0x000fc80003f4e000 */
[----:B------:R-:W-:-:S07]  /*0730*/  P2R R75, PR, RZ, 0x4 ;  /* 0x00000004ff4b7803 */ /* 0x000fce0000000000 */
[----:B------:R-:W-:Y:S02]  /*0740*/  @!P1 SEL R23, R23, R19, !P2 ;  /* 0x0000001317179207 */ /* 0x000fe40005000000 */
[----:B------:R-:W-:-:S06]  /*0750*/  CS2R R18, SRZ ;  /* 0x0000000000127805 */ /* 0x000fcc000001ff00 */
[----:B------:R0:W2:Y:S02]  /*0760*/  @!P0 LDG.E.128 R16, desc[UR6][R12.64] ;  /* 0x000000060c108981 */ /* 0x0000a4000c1e1d00 */
[----:B0-----:R-:W-:-:S04]  /*0770*/  IMAD.IADD R12, R15, 0x1, R52 ;  /* 0x000000010f0c7824 */ /* 0x001fc800078e0234 */
[----:B------:R-:W-:-:S04]  /*0780*/  IMAD R12, R5, 0x2a00, R12 ;  /* 0x00002a00050c7824 */ /* 0x000fc800078e020c */
[----:B------:R-:W-:Y:S01]  /*0790*/  IMAD.WIDE R12, R12, 0x4, R2 ;  /* 0x000000040c0c7825 */ /* 0x000fe200078e0202 */
        /* <DEDUP_REMOVED lines=40> */
[----:B------:R-:W2:Y:S01]  /*0a20*/  @!P0 LDG.E.128 R16, desc[UR6][R12.64] ;  /* 0x000000060c108981 */ /* 0x000ea2000c1e1d00 */
[----:B------:R-:W-:Y:S01]  /*0a30*/  VIADD R39, R14, 0x2ac0 ;  /* 0x00002ac00e277836 */ /* 0x000fe20000000000 */
[-C--:B--2---:R-:W-:Y:S02]  /*0a40*/  FSETP.NAN.AND P1, PT, R19, R19.reuse, PT ;  /* 0x000000131300720b */ /* 0x084fe40003f28000 */
[----:B------:R-:W-:-:S04]  /*0a50*/  FSETP.GEU.AND P2, PT, R23, R19, PT ;  /* 0x000000131700720b */ /* 0x000fc80003f4e000 */
[----:B------:R-:W-:-:S07]  /*0a60*/  P2R R56, PR, RZ, 0x4 ;  /* 0x00000004ff387803 */ /* 0x000fce0000000000 */
[----:B------:R-:W-:Y:S02]  /*0a70*/  @!P1 SEL R19, R19, R23, !P2 ;  /* 0x0000001713139207 */ /* 0x000fe40005000000 */
[-C--:B------:R-:W-:Y:S02]  /*0a80*/  FSETP.NAN.AND P1, PT, R18, R18.reuse, PT ;  /* 0x000000121200720b */ /* 0x080fe40003f28000 */
[----:B------:R-:W-:-:S04]  /*0a90*/  FSETP.GEU.AND P2, PT, R22, R18, PT ;  /* 0x000000121600720b */ /* 0x000fc80003f4e000 */
[----:B------:R-:W-:-:S07]  /*0aa0*/  P2R R12, PR, RZ, 0x4 ;  /* 0x00000004ff0c7803 */ /* 0x000fce0000000000 */
[----:B------:R-:W-:Y:S01]  /*0ab0*/  @!P1 SEL R18, R18, R22, !P2 ;  /* 0x0000001612129207 */ /* 0x000fe20005000000 */
[----:B------:R-:W-:Y:S01]  /*0ac0*/  IMAD.IADD R22, R15, 0x1, R39 ;  /* 0x000000010f167824 */ /* 0x000fe200078e0227 */
[-C--:B------:R-:W-:Y:S02]  /*0ad0*/  FSETP.NAN.AND P1, PT, R17, R17.reuse, PT ;  /* 0x000000111100720b */ /* 0x080fe40003f28000 */
[----:B------:R-:W-:Y:S01]  /*0ae0*/  FSETP.GEU.AND P2, PT, R21, R17, PT ;  /* 0x000000111500720b */ /* 0x000fe20003f4e000 */
[----:B------:R-:W-:Y:S01]  /*0af0*/  IMAD R24, R5, 0x2a00, R22 ;  /* 0x00002a0005187824 */ /* 0x000fe200078e0216 */
[----:B------:R-:W-:Y:S02]  /*0b00*/  CS2R R22, SRZ ;  /* 0x0000000000167805 */ /* 0x000fe4000001ff00 */
[----:B------:R-:W-:Y:S01]  /*0b10*/  P2R R13, PR, RZ, 0x4 ;  /* 0x00000004ff0d7803 */ /* 0x000fe20000000000 */
[----:B------:R-:W-:-:S06]  /*0b20*/  IMAD.WIDE R24, R24, 0x4, R2 ;  /* 0x0000000418187825 */ /* 0x000fcc00078e0202 */
[----:B------:R-:W-:Y:S02]  /*0b30*/  @!P1 SEL R17, R17, R21, !P2 ;  /* 0x0000001511119207 */ /* 0x000fe40005000000 */
[-C--:B------:R-:W-:Y:S02]  /*0b40*/  FSETP.NAN.AND P1, PT, R16, R16.reuse, PT ;  /* 0x000000101000720b */ /* 0x080fe40003f28000 */
[----:B------:R-:W-:-:S04]  /*0b50*/  FSETP.GEU.AND P2, PT, R20, R16, PT ;  /* 0x000000101400720b */ /* 0x000fc80003f4e000 */
[----:B------:R-:W-:-:S07]  /*0b60*/  P2R R28, PR, RZ, 0x4 ;  /* 0x00000004ff1c7803 */ /* 0x000fce0000000000 */
[----:B------:R-:W-:Y:S02]  /*0b70*/  @!P1 SEL R16, R16, R20, !P2 ;  /* 0x0000001410109207 */ /* 0x000fe40005000000 */
[----:B------:R-:W-:-:S06]  /*0b80*/  CS2R R20, SRZ ;  /* 0x0000000000147805 */ /* 0x000fcc000001ff00 */
[----:B------:R0:W2:Y:S02]  /*0b90*/  @!P0 LDG.E.128 R20, desc[UR6][R24.64] ;  /* 0x0000000618148981 */ /* 0x0000a4000c1e1d00 */
[----:B0-----:R-:W-:Y:S02]  /*0ba0*/  CS2R R24, SRZ ;  /* 0x0000000000187805 */ /* 0x001fe4000001ff00 */
[-C--:B--2---:R-:W-:Y:S02]  /*0bb0*/  FSETP.NAN.AND P1, PT, R20, R20.reuse, PT ;  /* 0x000000141400720b */ /* 0x084fe40003f28000 */
[----:B------:R-:W-:-:S04]  /*0bc0*/  FSETP.GEU.AND P2, PT, R16, R20, PT ;  /* 0x000000141000720b */ /* 0x000fc80003f4e000 */
[----:B------:R-:W-:-:S07]  /*0bd0*/  P2R R30, PR, RZ, 0x4 ;  /* 0x00000004ff1e7803 */ /* 0x000fce0000000000 */
[----:B------:R-:W-:Y:S01]  /*0be0*/  @!P1 SEL R20, R20, R16, !P2 ;  /* 0x0000001014149207 */ /* 0x000fe20005000000 */
[----:B------:R-:W-:Y:S01]  /*0bf0*/  IMAD.HI R16, R34, 0x2aaaaaab, RZ ;  /* 0x2aaaaaab22107827 */ /* 0x000fe200078e02ff */
[-C--:B------:R-:W-:Y:S02]  /*0c00*/  FSETP.NAN.AND P1, PT, R21, R21.reuse, PT ;  /* 0x000000151500720b */ /* 0x080fe40003f28000 */
[----:B------:R-:W-:-:S04]  /*0c10*/  FSETP.GEU.AND P2, PT, R17, R21, PT ;  /* 0x000000151100720b */ /* 0x000fc80003f4e000 */
[----:B------:R-:W-:-:S07]  /*0c20*/  P2R R31, PR, RZ, 0x4 ;  /* 0x00000004ff1f7803 */ /* 0x000fce0000000000 */
[----:B------:R-:W-:Y:S02]  /*0c30*/  @!P1 SEL R21, R21, R17, !P2 ;  /* 0x0000001115159207 */ /* 0x000fe40005000000 */
[-C--:B------:R-:W-:Y:S02]  /*0c40*/  FSETP.NAN.AND P1, PT, R22, R22.reuse, PT ;  /* 0x000000161600720b */ /* 0x080fe40003f28000 */
[----:B------:R-:W-:Y:S02]  /*0c50*/  SHF.R.U32.HI R17, RZ, 0x1f, R16 ;  /* 0x0000001fff117819 */ /* 0x000fe40000011610 */
[----:B------:R-:W-:Y:S02]  /*0c60*/  FSETP.GEU.AND P2, PT, R18, R22, PT ;  /* 0x000000161200720b */ /* 0x000fe40003f4e000 */
[----:B------:R-:W-:Y:S02]  /*0c70*/  LEA.HI R17, R16, R17, RZ, 0x1b ;  /* 0x0000001110117211 */ /* 0x000fe400078fd8ff */
[----:B------:R-:W-:-:S03]  /*0c80*/  P2R R32, PR, RZ, 0x4 ;  /* 0x00000004ff207803 */ /* 0x000fc60000000000 */
[----:B------:R-:W-:Y:S01]  /*0c90*/  IMAD R34, R17, -0xc0, R34 ;  /* 0xffffff4011227824 */ /* 0x000fe200078e0222 */
[----:B------:R-:W-:Y:S02]  /*0ca0*/  CS2R R16, SRZ ;  /* 0x0000000000107805 */ /* 0x000fe4000001ff00 */
[----:B------:R-:W-:Y:S02]  /*0cb0*/  @!P1 SEL R22, R22, R18, !P2 ;  /* 0x0000001216169207 */ /* 0x000fe40005000000 */
[-C--:B------:R-:W-:Y:S01]  /*0cc0*/  FSETP.NAN.AND P1, PT, R23, R23.reuse, PT ;  /* 0x000000171700720b */ /* 0x080fe20003f28000 */
[C---:B------:R-:W-:Y:S01]  /*0cd0*/  IMAD.IADD R36, R34.reuse, 0x1, R14 ;  /* 0x0000000122247824 */ /* 0x040fe200078e020e */
[----:B------:R-:W-:Y:S01]  /*0ce0*/  FSETP.GEU.AND P2, PT, R19, R23, PT ;  /* 0x000000171300720b */ /* 0x000fe20003f4e000 */
[----:B------:R-:W-:Y:S02]  /*0cf0*/  IMAD.IADD R26, R34, 0x1, R26 ;  /* 0x00000001221a7824 */ /* 0x000fe400078e021a */
[C---:B------:R-:W-:Y:S01]  /*0d00*/  IMAD R36, R5.reuse, 0x2a00, R36 ;  /* 0x00002a0005247824 */ /* 0x040fe200078e0224 */
[----:B------:R-:W-:Y:S01]  /*0d10*/  P2R R33, PR, RZ, 0x4 ;  /* 0x00000004ff217803 */ /* 0x000fe20000000000 */
[----:B------:R-:W-:Y:S01]  /*0d20*/  IMAD R42, R5, 0x2a00, R26 ;  /* 0x00002a00052a7824 */ /* 0x000fe200078e021a */
[----:B------:R-:W-:Y:S01]  /*0d30*/  CS2R R26, SRZ ;  /* 0x00000000001a7805 */ /* 0x000fe2000001ff00 */
[----:B------:R-:W-:-:S04]  /*0d40*/  IMAD.WIDE R36, R36, 0x4, R2 ;  /* 0x0000000424247825 */ /* 0x000fc800078e0202 */
[----:B------:R-:W-:Y:S02]  /*0d50*/  @!P1 SEL R23, R23, R19, !P2 ;  /* 0x0000001317179207 */ /* 0x000fe40005000000 */
[----:B------:R-:W-:Y:S01]  /*0d60*/  CS2R R18, SRZ ;  /* 0x0000000000127805 */ /* 0x000fe2000001ff00 */
[----:B------:R-:W-:-:S05]  /*0d70*/  IMAD.WIDE R42, R42, 0x4, R2 ;  /* 0x000000042a2a7825 */ /* 0x000fca00078e0202 */
[----:B------:R-:W2:Y:S04]  /*0d80*/  @!P0 LDG.E.128 R16, desc[UR6][R36.64] ;  /* 0x0000000624108981 */ /* 0x000ea8000c1e1d00 */
[----:B------:R0:W2:Y:S01]  /*0d90*/  @!P0 LDG.E.128 R24, desc[UR6][R42.64] ;  /* 0x000000062a188981 */ /* 0x0000a2000c1e1d00 */
[----:B------:R-:W-:-:S04]  /*0da0*/  IMAD.IADD R40, R34, 0x1, R40 ;  /* 0x0000000122287824 */ /* 0x000fc800078e0228 */
[----:B------:R-:W-:-:S04]  /*0db0*/  IMAD R40, R5, 0x2a00, R40 ;  /* 0x00002a0005287824 */ /* 0x000fc800078e0228 */
[----:B0-----:R-:W-:Y:S01]  /*0dc0*/  IMAD.WIDE R42, R40, 0x4, R2 ;  /* 0x00000004282a7825 */ /* 0x001fe200078e0202 */
[C---:B--2---:R-:W-:Y:S02]  /*0dd0*/  FSETP.GT.AND P2, PT, R24.reuse, R16, PT ;  /* 0x000000101800720b */ /* 0x044fe40003f44000 */
[----:B------:R-:W-:Y:S02]  /*0de0*/  FSETP.NAN.AND P1, PT, R24, R24, PT ;  /* 0x000000181800720b */ /* 0x000fe40003f28000 */
[----:B------:R-:W-:-:S09]  /*0df0*/  P2R R35, PR, RZ, 0x4 ;  /* 0x00000004ff237803 */ /* 0x000fd20000000000 */
[----:B------:R-:W-:Y:S02]  /*0e00*/  @!P2 SEL R24, R24, R16, P1 ;  /* 0x000000101818a207 */ /* 0x000fe40000800000 */
[C---:B------:R-:W-:Y:S02]  /*0e10*/  FSETP.GT.AND P2, PT, R25.reuse, R17, PT ;  /* 0x000000111900720b */ /* 0x040fe40003f44000 */
[----:B------:R-:W-:Y:S02]  /*0e20*/  FSETP.NAN.AND P1, PT, R25, R25, PT ;  /* 0x000000191900720b */ /* 0x000fe40003f28000 */
[----:B------:R-:W-:-:S09]  /*0e30*/  P2R R36, PR, RZ, 0x4 ;  /* 0x00000004ff247803 */ /* 0x000fd20000000000 */
[----:B------:R-:W-:Y:S02]  /*0e40*/  @!P2 SEL R25, R25, R17, P1 ;  /* 0x000000111919a207 */ /* 0x000fe40000800000 */
[----:B------:R-:W-:Y:S02]  /*0e50*/  CS2R R16, SRZ ;  /* 0x0000000000107805 */ /* 0x000fe4000001ff00 */
[C---:B------:R-:W-:Y:S02]  /*0e60*/  FSETP.GT.AND P2, PT, R26.reuse, R18, PT ;  /* 0x000000121a00720b */ /* 0x040fe40003f44000 */
[----:B------:R-:W-:Y:S02]  /*0e70*/  FSETP.NAN.AND P1, PT, R26, R26, PT ;  /* 0x0000001a1a00720b */ /* 0x000fe40003f28000 */
[----:B------:R-:W-:-:S09]  /*0e80*/  P2R R37, PR, RZ, 0x4 ;  /* 0x00000004ff257803 */ /* 0x000fd20000000000 */
[----:B------:R-:W-:Y:S02]  /*0e90*/  @!P2 SEL R26, R26, R18, P1 ;  /* 0x000000121a1aa207 */ /* 0x000fe40000800000 */
[C---:B------:R-:W-:Y:S02]  /*0ea0*/  FSETP.GT.AND P2, PT, R27.reuse, R19, PT ;  /* 0x000000131b00720b */ /* 0x040fe40003f44000 */
[----:B------:R-:W-:Y:S02]  /*0eb0*/  FSETP.NAN.AND P1, PT, R27, R27, PT ;  /* 0x0000001b1b00720b */ /* 0x000fe40003f28000 */
[----:B------:R-:W-:-:S09]  /*0ec0*/  P2R R38, PR, RZ, 0x4 ;  /* 0x00000004ff267803 */ /* 0x000fd20000000000 */
[----:B------:R-:W-:Y:S02]  /*0ed0*/  @!P2 SEL R27, R27, R19, P1 ;  /* 0x000000131b1ba207 */ /* 0x000fe40000800000 */
[----:B------:R-:W-:-:S06]  /*0ee0*/  CS2R R18, SRZ ;  /* 0x0000000000127805 */ /* 0x000fcc000001ff00 */
[----:B------:R-:W2:Y:S01]  /*0ef0*/  @!P0 LDG.E.128 R16, desc[UR6][R42.64] ;  /* 0x000000062a108981 */ /* 0x000ea2000c1e1d00 */
[----:B------:R-:W-:-:S04]  /*0f00*/  IMAD.IADD R44, R34, 0x1, R44 ;  /* 0x00000001222c7824 */ /* 0x000fc800078e022c */
        /* <DEDUP_REMOVED lines=20> */
[----:B------:R-:W2:Y:S02]  /*1050*/  @!P0 LDG.E.128 R24, desc[UR6][R44.64] ;  /* 0x000000062c188981 */ /* 0x000ea4000c1e1d00 */
        /* <DEDUP_REMOVED lines=12> */
[----:B------:R-:W-:Y:S01]  /*1120*/  @!P1 SEL R26, R26, R18, !P2 ;  /* 0x000000121a1a9207 */ /* 0x000fe20005000000 */
[----:B------:R-:W-:Y:S01]  /*1130*/  IMAD.IADD R18, R34, 0x1, R51 ;  /* 0x0000000122127824 */ /* 0x000fe200078e0233 */
[-C--:B------:R-:W-:Y:S02]  /*1140*/  FSETP.NAN.AND P1, PT, R27, R27.reuse, PT ;  /* 0x0000001b1b00720b */ /* 0x080fe40003f28000 */
[----:B------:R-:W-:Y:S01]  /*1150*/  FSETP.GEU.AND P2, PT, R19, R27, PT ;  /* 0x0000001b1300720b */ /* 0x000fe20003f4e000 */
[----:B------:R-:W-:-:S03]  /*1160*/  IMAD R44, R5, 0x2a00, R18 ;  /* 0x00002a00052c7824 */ /* 0x000fc600078e0212 */
[----:B------:R-:W-:Y:S01]  /*1170*/  P2R R50, PR, RZ, 0x4 ;  /* 0x00000004ff327803 */ /* 0x000fe20000000000 */
[----:B------:R-:W-:-:S06]  /*1180*/  IMAD.WIDE R44, R44, 0x4, R2 ;  /* 0x000000042c2c7825 */ /* 0x000fcc00078e0202 */
[----:B------:R-:W-:Y:S02]  /*1190*/  @!P1 SEL R27, R27, R19, !P2 ;  /* 0x000000131b1b9207 */ /* 0x000fe40005000000 */
[----:B------:R-:W-:-:S06]  /*11a0*/  CS2R R18, SRZ ;  /* 0x0000000000127805 */ /* 0x000fcc000001ff00 */
[----:B------:R0:W2:Y:S01]  /*11b0*/  @!P0 LDG.E.128 R16, desc[UR6][R44.64] ;  /* 0x000000062c108981 */ /* 0x0000a2000c1e1d00 */
[----:B------:R-:W-:-:S04]  /*11c0*/  IMAD.IADD R52, R34, 0x1, R52 ;  /* 0x0000000122347824 */ /* 0x000fc800078e0234 */
[----:B0-----:R-:W-:-:S04]  /*11d0*/  IMAD R44, R5, 0x2a00, R52 ;  /* 0x00002a00052c7824 */ /* 0x001fc800078e0234 */
        /* <DEDUP_REMOVED lines=63> */
[----:B------:R-:W2:Y:S01]  /*15d0*/  @!P0 LDG.E.128 R24, desc[UR6][R44.64] ;  /* 0x000000062c188981 */ /* 0x000ea2000c1e1d00 */
[----:B------:R-:W-:-:S04]  /*15e0*/  VIADD R71, R14, 0x2b80 ;  /* 0x00002b800e477836 */ /* 0x000fc80000000000 */
[----:B------:R-:W-:-:S04]  /*15f0*/  IMAD.IADD R14, R15, 0x1, R71 ;  /* 0x000000010f0e7824 */ /* 0x000fc800078e0247 */
[----:B------:R-:W-:-:S04]  /*1600*/  IMAD R14, R5, 0x2a00, R14 ;  /* 0x00002a00050e7824 */ /* 0x000fc800078e020e */
[----:B------:R-:W-:Y:S02]  /*1610*/  IMAD.WIDE R14, R14, 0x4, R2 ;  /* 0x000000040e0e7825 */ /* 0x000fe400078e0202 */
[----:B------:R-:W3:Y:S01]  /*1620*/  LDL.LU.64 R2, [R1] ;  /* 0x0000000001027983 */ /* 0x000ee20000300a00 */
[-C--:B--2---:R-:W-:Y:S02]  /*1630*/  FSETP.NAN.AND P1, PT, R24, R24.reuse, PT ;  /* 0x000000181800720b */ /* 0x084fe40003f28000 */
[----:B------:R-:W-:Y:S02]  /*1640*/  FSETP.NAN.AND P3, PT, R25, R25, PT ;  /* 0x000000191900720b */ /* 0x000fe40003f68000 */
[----:B------:R-:W-:Y:S02]  /*1650*/  FSETP.GEU.AND P2, PT, R16, R24, PT ;  /* 0x000000181000720b */ /* 0x000fe40003f4e000 */
[----:B------:R-:W-:Y:S01]  /*1660*/  FSETP.GEU.AND P4, PT, R18, R26, PT ;  /* 0x0000001a1200720b */ /* 0x000fe20003f8e000 */
[----:B------:R-:W-:Y:S01]  /*1670*/  IMAD.IADD R34, R34, 0x1, R71 ;  /* 0x0000000122227824 */ /* 0x000fe200078e0247 */
[----:B------:R-:W-:-:S02]  /*1680*/  P2R R39, PR, RZ, 0x4 ;  /* 0x00000004ff277803 */ /* 0x000fc40000000000 */
[----:B------:R-:W-:-:S03]  /*1690*/  P2R R45, PR, RZ, 0x10 ;  /* 0x00000010ff2d7803 */ /* 0x000fc60000000000 */
[----:B------:R-:W-:Y:S02]  /*16a0*/  @!P1 SEL R24, R24, R16, !P2 ;  /* 0x0000001018189207 */ /* 0x000fe40005000000 */
[----:B------:R-:W-:-:S04]  /*16b0*/  FSETP.GEU.AND P1, PT, R17, R25, PT ;  /* 0x000000191100720b */ /* 0x000fc80003f2e000 */
[----:B------:R-:W-:Y:S02]  /*16c0*/  @!P3 SEL R25, R25, R17, !P1 ;  /* 0x000000111919b207 */ /* 0x000fe40004800000 */
[----:B------:R-:W-:Y:S02]  /*16d0*/  CS2R R16, SRZ ;  /* 0x0000000000107805 */ /* 0x000fe4000001ff00 */
[----:B------:R-:W-:Y:S02]  /*16e0*/  FSETP.NAN.AND P3, PT, R26, R26, PT ;  /* 0x0000001a1a00720b */ /* 0x000fe40003f68000 */
[----:B------:R-:W-:Y:S02]  /*16f0*/  P2R R44, PR, RZ, 0x2 ;  /* 0x00000002ff2c7803 */ /* 0x000fe40000000000 */
[----:B------:R-:W-:-:S04]  /*1700*/  FSETP.GEU.AND P1, PT, R19, R27, PT ;  /* 0x0000001b1300720b */ /* 0x000fc80003f2e000 */
[----:B------:R-:W-:-:S05]  /*1710*/  P2R R67, PR, RZ, 0x2 ;  /* 0x00000002ff437803 */ /* 0x000fca0000000000 */
[----:B------:R-:W-:Y:S02]  /*1720*/  @!P3 SEL R26, R26, R18, !P4 ;  /* 0x000000121a1ab207 */ /* 0x000fe40006000000 */
[----:B------:R-:W-:-:S13]  /*1730*/  FSETP.NAN.AND P3, PT, R27, R27, PT ;  /* 0x0000001b1b00720b */ /* 0x000fda0003f68000 */
[----:B------:R-:W-:Y:S02]  /*1740*/  @!P3 SEL R27, R27, R19, !P1 ;  /* 0x000000131b1bb207 */ /* 0x000fe40004800000 */
[----:B------:R-:W-:-:S06]  /*1750*/  CS2R R18, SRZ ;  /* 0x0000000000127805 */ /* 0x000fcc000001ff00 */
[----:B------:R-:W2:Y:S01]  /*1760*/  @!P0 LDG.E.128 R16, desc[UR6][R14.64] ;  /* 0x000000060e108981 */ /* 0x000ea2000c1e1d00 */
[----:B------:R-:W-:Y:S02]  /*1770*/  ISETP.NE.AND P2, PT, R4, RZ, PT ;  /* 0x000000ff0400720c */ /* 0x000fe40003f45270 */
[-C--:B--2---:R-:W-:Y:S02]  /*1780*/  FSETP.NAN.AND P3, PT, R16, R16.reuse, PT ;  /* 0x000000101000720b */ /* 0x084fe40003f68000 */
[----:B------:R-:W-:-:S11]  /*1790*/  FSETP.GEU.AND P1, PT, R20, R16, PT ;  /* 0x000000101400720b */ /* 0x000fd60003f2e000 */
[----:B------:R-:W-:Y:S02]  /*17a0*/  @!P3 SEL R16, R16, R20, !P1 ;  /* 0x000000141010b207 */ /* 0x000fe40004800000 */
[-C--:B------:R-:W-:Y:S02]  /*17b0*/  FSETP.NAN.AND P3, PT, R17, R17.reuse, PT ;  /* 0x000000111100720b */ /* 0x080fe40003f68000 */
[----:B------:R-:W-:Y:S02]  /*17c0*/  P2R R14, PR, RZ, 0x2 ;  /* 0x00000002ff0e7803 */ /* 0x000fe40000000000 */
[----:B------:R-:W-:-:S09]  /*17d0*/  FSETP.GEU.AND P1, PT, R21, R17, PT ;  /* 0x000000111500720b */ /* 0x000fd20003f2e000 */
[----:B------:R-:W-:Y:S02]  /*17e0*/  @!P3 SEL R17, R17, R21, !P1 ;  /* 0x000000151111b207 */ /* 0x000fe40004800000 */
[-C--:B------:R-:W-:Y:S02]  /*17f0*/  FSETP.NAN.AND P3, PT, R18, R18.reuse, PT ;  /* 0x000000121200720b */ /* 0x080fe40003f68000 */
[----:B------:R-:W-:Y:S02]  /*1800*/  P2R R15, PR, RZ, 0x2 ;  /* 0x00000002ff0f7803 */ /* 0x000fe40000000000 */
[----:B------:R-:W-:-:S09]  /*1810*/  FSETP.GEU.AND P1, PT, R22, R18, PT ;  /* 0x000000121600720b */ /* 0x000fd20003f2e000 */
[----:B------:R-:W-:Y:S02]  /*1820*/  @!P3 SEL R18, R18, R22, !P1 ;  /* 0x000000161212b207 */ /* 0x000fe40004800000 */
[-C--:B------:R-:W-:Y:S02]  /*1830*/  FSETP.NAN.AND P3, PT, R19, R19.reuse, PT ;  /* 0x000000131300720b */ /* 0x080fe40003f68000 */
[----:B------:R-:W-:Y:S02]  /*1840*/  P2R R20, PR, RZ, 0x2 ;  /* 0x00000002ff147803 */ /* 0x000fe40000000000 */
[----:B------:R-:W-:-:S04]  /*1850*/  FSETP.GEU.AND P1, PT, R23, R19, PT ;  /* 0x000000131700720b */ /* 0x000fc80003f2e000 */
[----:B------:R-:W-:-:S05]  /*1860*/  P2R R21, PR, RZ, 0x2 ;  /* 0x00000002ff157803 */ /* 0x000fca0000000000 */
[----:B------:R-:W-:Y:S02]  /*1870*/  @!P3 SEL R19, R19, R23, !P1 ;  /* 0x000000171313b207 */ /* 0x000fe40004800000 */
[----:B------:R-:W-:-:S04]  /*1880*/  ISETP.NE.AND P1, PT, R50, RZ, PT ;  /* 0x000000ff3200720c */ /* 0x000fc80003f25270 */
[----:B------:R-:W-:Y:S02]  /*1890*/  P2R R22, PR, RZ, 0x2 ;  /* 0x00000002ff167803 */ /* 0x000fe40000000000 */
        /* <DEDUP_REMOVED lines=18> */
[----:B------:R-:W-:Y:S02]  /*19c0*/  ISETP.NE.AND P1, PT, R7, RZ, PT ;  /* 0x000000ff0700720c */ /* 0x000fe40003f25270 */
[----:B------:R-:W0:Y:S02]  /*19d0*/  LDC.64 R6, c[0x0][0x210] ;  /* 0x00008400ff067b82 */ /* 0x000e240000000a00 */
        /* <DEDUP_REMOVED lines=9> */
[----:B---3--:R-:W-:-:S04]  /*1a70*/  ISETP.NE.AND P1, PT, R3, RZ, PT ;  /* 0x000000ff0300720c */ /* 0x008fc80003f25270 */
[----:B------:R-:W-:Y:S02]  /*1a80*/  P2R R73, PR, RZ, 0x2 ;  /* 0x00000002ff497803 */ /* 0x000fe40000000000 */
[----:B------:R-:W-:-:S04]  /*1a90*/  ISETP.NE.AND P1, PT, R9, RZ, PT ;  /* 0x000000ff0900720c */ /* 0x000fc80003f25270 */
[----:B------:R-:W-:Y:S02]  /*1aa0*/  P2R R9, PR, RZ, 0x2 ;  /* 0x00000002ff097803 */ /* 0x000fe40000000000 */
[----:B------:R-:W-:Y:S01]  /*1ab0*/  ISETP.NE.AND P1, PT, R2, RZ, PT ;  /* 0x000000ff0200720c */ /* 0x000fe20003f25270 */
[----:B------:R-:W-:Y:S01]  /*1ac0*/  IMAD R2, R5, 0x2a00, R34 ;  /* 0x00002a0005027824 */ /* 0x000fe200078e0222 */
[----:B------:R-:W-:-:S03]  /*1ad0*/  CS2R R4, SRZ ;  /* 0x0000000000047805 */ /* 0x000fc6000001ff00 */
[----:B0-----:R-:W-:Y:S01]  /*1ae0*/  IMAD.WIDE R2, R2, 0x4, R6 ;  /* 0x0000000402027825 */ /* 0x001fe200078e0206 */
[----:B------:R-:W-:-:S06]  /*1af0*/  CS2R R6, SRZ ;  /* 0x0000000000067805 */ /* 0x000fcc000001ff00 */
[----:B------:R0:W2:Y:S01]  /*1b00*/  @!P0 LDG.E.128 R4, desc[UR6][R2.64] ;  /* 0x0000000602048981 */ /* 0x0000a2000c1e1d00 */
[----:B------:R-:W-:Y:S02]  /*1b10*/  P2R R74, PR, RZ, 0x2 ;  /* 0x00000002ff4a7803 */ /* 0x000fe40000000000 */
[----:B------:R-:W-:-:S04]  /*1b20*/  ISETP.NE.AND P1, PT, R66, RZ, PT ;  /* 0x000000ff4200720c */ /* 0x000fc80003f25270 */
[----:B------:R-:W-:Y:S02]  /*1b30*/  P2R R66, PR, RZ, 0x2 ;  /* 0x00000002ff427803 */ /* 0x000fe40000000000 */
[----:B0-----:R-:W-:Y:S02]  /*1b40*/  P2R R3, PR, RZ, 0x1 ;  /* 0x00000001ff037803 */ /* 0x001fe40000000000 */
[----:B------:R-:W-:Y:S02]  /*1b50*/  ISETP.NE.AND P0, PT, R49, RZ, PT ;  /* 0x000000ff3100720c */ /* 0x000fe40003f05270 */
[-C--:B--2---:R-:W-:Y:S02]  /*1b60*/  FSETP.NAN.AND P4, PT, R7, R7.reuse, PT ;  /* 0x000000070700720b */ /* 0x084fe40003f88000 */
[----:B------:R-:W-:Y:S02]  /*1b70*/  FSETP.NAN.AND P5, PT, R6, R6, PT ;  /* 0x000000060600720b */ /* 0x000fe40003fa8000 */
[----:B------:R-:W-:-:S02]  /*1b80*/  FSETP.GEU.AND P3, PT, R27, R7, PT ;  /* 0x000000071b00720b */ /* 0x000fc40003f6e000 */
[----:B------:R-:W-:Y:S02]  /*1b90*/  FSETP.NAN.AND P6, PT, R5, R5, PT ;  /* 0x000000050500720b */ /* 0x000fe40003fc8000 */
[----:B------:R-:W-:-:S05]  /*1ba0*/  FSETP.NAN.AND P1, PT, R4, R4, PT ;  /* 0x000000040400720b */ /* 0x000fca0003f28000 */
[----:B------:R-:W-:Y:S02]  /*1bb0*/  @!P4 SEL R7, R7, R27, !P3 ;  /* 0x0000001b0707c207 */ /* 0x000fe40005800000 */
[----:B------:R-:W-:-:S04]  /*1bc0*/  FSETP.GEU.AND P4, PT, R26, R6, PT ;  /* 0x000000061a00720b */ /* 0x000fc80003f8e000 */
[----:B------:R-:W-:Y:S02]  /*1bd0*/  @!P5 SEL R6, R6, R26, !P4 ;  /* 0x0000001a0606d207 */ /* 0x000fe40006000000 */
[----:B------:R-:W-:-:S04]  /*1be0*/  FSETP.GEU.AND P5, PT, R25, R5, PT ;  /* 0x000000051900720b */ /* 0x000fc80003fae000 */
[----:B------:R-:W-:Y:S02]  /*1bf0*/  @!P6 SEL R5, R5, R25, !P5 ;  /* 0x000000190505e207 */ /* 0x000fe40006800000 */
[----:B------:R-:W-:-:S04]  /*1c00*/  FSETP.GEU.AND P6, PT, R24, R4, PT ;  /* 0x000000041800720b */ /* 0x000fc80003fce000 */
[----:B------:R-:W-:Y:S02]  /*1c10*/  @!P1 SEL R4, R4, R24, !P6 ;  /* 0x0000001804049207 */ /* 0x000fe40007000000 */
[----:B------:R-:W-:-:S04]  /*1c20*/  ISETP.NE.AND P1, PT, R66, RZ, PT ;  /* 0x000000ff4200720c */ /* 0x000fc80003f25270 */
[----:B------:R-:W-:Y:S02]  /*1c30*/  SEL R24, RZ, 0x1, !P1 ;  /* 0x00000001ff187807 */ /* 0x000fe40004800000 */
        /* <DEDUP_REMOVED lines=15> */
[----:B------:R-:W-:Y:S02]  /*1d30*/  SEL R24, R24, 0x2, P1 ;  /* 0x0000000218187807 */ /* 0x000fe40000800000 */
        /* <DEDUP_REMOVED lines=14> */
[----:B------:R-:W-:Y:S02]  /*1e20*/  ISETP.NE.AND P1, PT, R23, RZ, PT ;  /* 0x000000ff1700720c */ /* 0x000fe40003f25270 */
[----:B------:R-:W-:Y:S02]  /*1e30*/  P2R R26, PR, RZ, 0x10 ;  /* 0x00000010ff1a7803 */ /* 0x000fe40000000000 */
[----:B------:R-:W-:Y:S02]  /*1e40*/  SEL R0, R0, 0x3, P1 ;  /* 0x0000000300007807 */ /* 0x000fe40000800000 */
[----:B------:R-:W-:Y:S02]  /*1e50*/  ISETP.NE.AND P4, PT, R47, RZ, PT ;  /* 0x000000ff2f00720c */ /* 0x000fe40003f85270 */
[----:B------:R-:W-:-:S02]  /*1e60*/  ISETP.NE.AND P1, PT, R11, RZ, PT ;  /* 0x000000ff0b00720c */ /* 0x000fc40003f25270 */
[----:B------:R-:W-:Y:S02]  /*1e70*/  P2R R47, PR, RZ, 0x40 ;  /* 0x00000040ff2f7803 */ /* 0x000fe40000000000 */
[----:B------:R-:W-:Y:S02]  /*1e80*/  ISETP.NE.AND P6, PT, R76, RZ, PT ;  /* 0x000000ff4c00720c */ /* 0x000fe40003fc5270 */
[----:B------:R-:W-:Y:S02]  /*1e90*/  SEL R9, R9, 0x3, P1 ;  /* 0x0000000309097807 */ /* 0x000fe40000800000 */
[----:B------:R-:W-:Y:S02]  /*1ea0*/  P2R R34, PR, RZ, 0x20 ;  /* 0x00000020ff227803 */ /* 0x000fe40000000000 */
[----:B------:R-:W-:Y:S02]  /*1eb0*/  ISETP.NE.AND P1, PT, R22, RZ, PT ;  /* 0x000000ff1600720c */ /* 0x000fe40003f25270 */
[----:B------:R-:W-:-:S02]  /*1ec0*/  ISETP.NE.AND P5, PT, R75, RZ, PT ;  /* 0x000000ff4b00720c */ /* 0x000fc40003fa5270 */
[----:B------:R-:W-:Y:S02]  /*1ed0*/  SEL R22, R2, 0x3, P6 ;  /* 0x0000000302167807 */ /* 0x000fe40003000000 */
[----:B------:R-:W-:Y:S02]  /*1ee0*/  ISETP.NE.AND P6, PT, R31, RZ, PT ;  /* 0x000000ff1f00720c */ /* 0x000fe40003fc5270 */
[----:B------:R-:W-:Y:S02]  /*1ef0*/  SEL R2, R24, 0x3, P5 ;  /* 0x0000000318027807 */ /* 0x000fe40002800000 */
        /* <DEDUP_REMOVED lines=18> */
[----:B------:R-:W-:Y:S02]  /*2020*/  SEL R11, R37, 0x3, P0 ;  /* 0x00000003250b7807 */ /* 0x000fe40000000000 */
[----:B------:R-:W-:Y:S02]  /*2030*/  P2R R37, PR, RZ, 0x40 ;  /* 0x00000040ff257803 */ /* 0x000fe40000000000 */
[----:B------:R-:W-:Y:S02]  /*2040*/  ISETP.NE.AND P6, PT, R59, RZ, PT ;  /* 0x000000ff3b00720c */ /* 0x000fe40003fc5270 */
[----:B------:R-:W-:-:S02]  /*2050*/  SEL R23, R38, 0x3, P1 ;  /* 0x0000000326177807 */ /* 0x000fc40000800000 */
[----:B------:R-:W-:Y:S02]  /*2060*/  P2R R38, PR, RZ, 0x40 ;  /* 0x00000040ff267803 */ /* 0x000fe40000000000 */
[----:B------:R-:W-:Y:S02]  /*2070*/  ISETP.NE.AND P6, PT, R58, RZ, PT ;  /* 0x000000ff3a00720c */ /* 0x000fe40003fc5270 */
[----:B------:R-:W-:Y:S02]  /*2080*/  ISETP.NE.AND P0, PT, R51, RZ, PT ;  /* 0x000000ff3300720c */ /* 0x000fe40003f05270 */
[----:B------:R-:W-:Y:S02]  /*2090*/  P2R R51, PR, RZ, 0x40 ;  /* 0x00000040ff337803 */ /* 0x000fe40000000000 */
[----:B------:R-:W-:-:S04]  /*20a0*/  ISETP.NE.AND P6, PT, R57, RZ, PT ;  /* 0x000000ff3900720c */ /* 0x000fc80003fc5270 */
[----:B------:R-:W-:Y:S02]  /*20b0*/  P2R R50, PR, RZ, 0x40 ;  /* 0x00000040ff327803 */ /* 0x000fe40000000000 */
[----:B------:R-:W-:-:S04]  /*20c0*/  ISETP.NE.AND P6, PT, R52, RZ, PT ;  /* 0x000000ff3400720c */ /* 0x000fc80003fc5270 */
[----:B------:R-:W-:Y:S02]  /*20d0*/  P2R R49, PR, RZ, 0x40 ;  /* 0x00000040ff317803 */ /* 0x000fe40000000000 */
[----:B------:R-:W-:Y:S02]  /*20e0*/  ISETP.NE.AND P6, PT, R60, RZ, PT ;  /* 0x000000ff3c00720c */ /* 0x000fe40003fc5270 */
[----:B------:R-:W-:Y:S02]  /*20f0*/  P2R R27, PR, RZ, 0x8 ;  /* 0x00000008ff1b7803 */ /* 0x000fe40000000000 */
[----:B------:R-:W-:Y:S02]  /*2100*/  ISETP.NE.AND P3, PT, R48, RZ, PT ;  /* 0x000000ff3000720c */ /* 0x000fe40003f65270 */
        /* <DEDUP_REMOVED lines=13> */
[----:B------:R-:W-:Y:S02]  /*21e0*/  SEL R11, R11, 0x4, P6 ;  /* 0x000000040b0b7807 */ /* 0x000fe40003000000 */
[----:B------:R-:W-:Y:S02]  /*21f0*/  ISETP.NE.AND P6, PT, R40, RZ, PT ;  /* 0x000000ff2800720c */ /* 0x000fe40003fc5270 */
[----:B------:R-:W-:-:S02]  /*2200*/  SEL R8, R8, 0x3, P4 ;  /* 0x0000000308087807 */ /* 0x000fc40002000000 */
[----:B------:R-:W-:Y:S02]  /*2210*/  SEL R10, R10, 0x4, P6 ;  /* 0x000000040a0a7807 */ /* 0x000fe40003000000 */
[----:B------:R-:W-:Y:S02]  /*2220*/  ISETP.NE.AND P6, PT, R41, RZ, PT ;  /* 0x000000ff2900720c */ /* 0x000fe40003fc5270 */
[----:B------:R-:W-:Y:S02]  /*2230*/  ISETP.NE.AND P3, PT, R69, RZ, PT ;  /* 0x000000ff4500720c */ /* 0x000fe40003f65270 */
[----:B------:R-:W-:Y:S02]  /*2240*/  SEL R8, R8, 0x4, P6 ;  /* 0x0000000408087807 */ /* 0x000fe40003000000 */
[----:B------:R-:W-:Y:S02]  /*2250*/  SEL R0, R0, 0x4, P3 ;  /* 0x0000000400007807 */ /* 0x000fe40001800000 */
[----:B------:R-:W-:-:S02]  /*2260*/  ISETP.NE.AND P6, PT, R42, RZ, PT ;  /* 0x000000ff2a00720c */ /* 0x000fc40003fc5270 */
[----:B------:R-:W-:Y:S02]  /*2270*/  ISETP.NE.AND P4, PT, R70, RZ, PT ;  /* 0x000000ff4600720c */ /* 0x000fe40003f85270 */
[----:B------:R-:W-:Y:S02]  /*2280*/  SEL R0, R0, 0x5, P6 ;  /* 0x0000000500007807 */ /* 0x000fe40003000000 */
[----:B------:R-:W-:Y:S02]  /*2290*/  SEL R9, R9, 0x4, P4 ;  /* 0x0000000409097807 */ /* 0x000fe40002000000 */
[----:B------:R-:W-:Y:S02]  /*22a0*/  ISETP.NE.AND P6, PT, R43, RZ, PT ;  /* 0x000000ff2b00720c */ /* 0x000fe40003fc5270 */
[----:B------:R-:W-:Y:S02]  /*22b0*/  ISETP.NE.AND P5, PT, R72, RZ, PT ;  /* 0x000000ff4800720c */ /* 0x000fe40003fa5270 */
[----:B------:R-:W-:-:S02]  /*22c0*/  SEL R9, R9, 0x5, P6 ;  /* 0x0000000509097807 */ /* 0x000fc40003000000 */
[----:B------:R-:W-:Y:S02]  /*22d0*/  SEL R22, R22, 0x4, P5 ;  /* 0x0000000416167807 */ /* 0x000fe40002800000 */
[----:B------:R-:W-:Y:S02]  /*22e0*/  ISETP.NE.AND P6, PT, R46, RZ, PT ;  /* 0x000000ff2e00720c */ /* 0x000fe40003fc5270 */
[----:B------:R-:W-:Y:S02]  /*22f0*/  SEL R2, R2, 0x4, P2 ;  /* 0x0000000402027807 */ /* 0x000fe40001000000 */
        /* <DEDUP_REMOVED lines=29> */
[----:B------:R-:W-:Y:S02]  /*24d0*/  ISETP.NE.AND P3, PT, R14, RZ, PT ;  /* 0x000000ff0e00720c */ /* 0x000fe40003f65270 */
[----:B------:R-:W-:-:S04]  /*24e0*/  SEL R0, R0, 0x7, P6 ;  /* 0x0000000700007807 */ /* 0x000fc80003000000 */
[----:B------:R-:W-:Y:S02]  /*24f0*/  SEL R25, R0, 0x8, P3 ;  /* 0x0000000800197807 */ /* 0x000fe40001800000 */
[----:B------:R-:W0:Y:S01]  /*2500*/  S2R R0, SR_TID.X ;  /* 0x0000000000007919 */ /* 0x000e220000002100 */
[----:B------:R-:W1:Y:S01]  /*2510*/  S2UR UR5, SR_CgaCtaId ;  /* 0x00000000000579c3 */ /* 0x000e620000008800 */
[----:B------:R-:W-:Y:S01]  /*2520*/  ISETP.NE.AND P2, PT, R33, RZ, PT ;  /* 0x000000ff2100720c */ /* 0x000fe20003f45270 */
[----:B------:R-:W2:Y:S03]  /*2530*/  S2R R71, SR_TID.X ;  /* 0x0000000000477919 */ /* 0x000ea60000002100 */
[----:B------:R-:W-:Y:S01]  /*2540*/  SEL R23, R2, 0x7, P2 ;  /* 0x0000000702177807 */ /* 0x000fe20001000000 */
[----:B------:R-:W-:Y:S01]  /*2550*/  UMOV UR4, 0x400 ;  /* 0x0000040000047882 */ /* 0x000fe20000000000 */
[----:B------:R-:W-:-:S04]  /*2560*/  ISETP.NE.AND P4, PT, R67, RZ, PT ;  /* 0x000000ff4300720c */ /* 0x000fc80003f85270 */
[----:B------:R-:W-:Y:S02]  /*2570*/  SEL R31, R12, 0x7, P4 ;  /* 0x000000070c1f7807 */ /* 0x000fe40002000000 */
[----:B------:R-:W-:Y:S01]  /*2580*/  ISETP.NE.AND P4, PT, R26, RZ, PT ;  /* 0x000000ff1a00720c */ /* 0x000fe20003f85270 */
[----:B-1----:R-:W-:Y:S01]  /*2590*/  UPRMT UR4, UR5, 0x654, UR4 ;  /* 0x0000065405047896 */ /* 0x002fe20008000004 */
[----:B0-----:R-:W-:-:S05]  /*25a0*/  IMAD.SHL.U32 R2, R0, 0x8, RZ ;  /* 0x0000000800027824 */ /* 0x001fca00078e00ff */
[----:B------:R-:W-:-:S04]  /*25b0*/  LOP3.LUT R2, R2, 0x3f8, RZ, 0xc0, !PT ;  /* 0x000003f802027812 */ /* 0x000fc800078ec0ff */
[----:B------:R-:W-:-:S05]  /*25c0*/  LEA R26, R2, UR4, 0x2 ;  /* 0x00000004021a7c11 */ /* 0x000fca000f8e10ff */
[----:B------:R-:W-:Y:S04]  /*25d0*/  STS.128 [R26], R16 ;  /* 0x000000101a007388 */ /* 0x000fe80000000c00 */
[----:B------:R0:W-:Y:S01]  /*25e0*/  STS.128 [R26+0x10], R4 ;  /* 0x000010041a007388 */ /* 0x0001e20000000c00 */
[----:B--2---:R-:W-:Y:S01]  /*25f0*/  IMAD.SHL.U32 R0, R71, 0x4, RZ ;  /* 0x0000000447007824 */ /* 0x004fe200078e00ff */
[----:B------:R-:W-:Y:S01]  /*2600*/  BAR.SYNC.DEFER_BLOCKING 0x0 ;  /* 0x0000000000007b1d */ /* 0x000fe20000010000 */
[----:B------:R-:W-:Y:S02]  /*2610*/  ISETP.NE.AND P1, PT, R32, RZ, PT ;  /* 0x000000ff2000720c */ /* 0x000fe40003f25270 */
[----:B------:R-:W-:Y:S02]  /*2620*/  ISETP.NE.AND P6, PT, R24, RZ, PT ;  /* 0x000000ff1800720c */ /* 0x000fe40003fc5270 */
[----:B------:R-:W-:-:S02]  /*2630*/  LOP3.LUT R0, R0, 0x1fc, RZ, 0xc0, !PT ;  /* 0x000001fc00007812 */ /* 0x000fc400078ec0ff */
[----:B------:R-:W-:Y:S02]  /*2640*/  SEL R22, R22, 0x7, P1 ;  /* 0x0000000716167807 */ /* 0x000fe40000800000 */
[----:B------:R-:W-:Y:S02]  /*2650*/  ISETP.NE.AND P1, PT, R44, RZ, PT ;  /* 0x000000ff2c00720c */ /* 0x000fe40003f25270 */
[----:B------:R-:W-:Y:S02]  /*2660*/  ISETP.NE.AND P3, PT, R27, RZ, PT ;  /* 0x000000ff1b00720c */ /* 0x000fe40003f65270 */
[----:B------:R-:W-:Y:S02]  /*2670*/  SEL R9, R9, 0x7, P6 ;  /* 0x0000000709097807 */ /* 0x000fe40003000000 */
[----:B------:R-:W-:Y:S01]  /*2680*/  LEA R27, R0, UR4, 0x2 ;  /* 0x00000004001b7c11 */ /* 0x000fe2000f8e10ff */
[----:B------:R-:W-:Y:S01]  /*2690*/  ULDC.64 UR4, c[0x0][0x218] ;  /* 0x0000860000047ab9 */ /* 0x000fe20000000a00 */
[----:B------:R-:W-:-:S02]  /*26a0*/  ISETP.NE.AND P5, PT, R45, RZ, PT ;  /* 0x000000ff2d00720c */ /* 0x000fc40003fa5270 */
[----:B------:R-:W-:Y:S02]  /*26b0*/  ISETP.NE.AND P0, PT, R15, RZ, PT ;  /* 0x000000ff0f00720c */ /* 0x000fe40003f05270 */
[----:B------:R-:W-:Y:S02]  /*26c0*/  ISETP.NE.AND P2, PT, R39, RZ, PT ;  /* 0x000000ff2700720c */ /* 0x000fe40003f45270 */
[----:B------:R-:W-:Y:S01]  /*26d0*/  SEL R28, R10, 0x7, P1 ;  /* 0x000000070a1c7807 */ /* 0x000fe20000800000 */
[----:B------:R-:W1:Y:S01]  /*26e0*/  LDS.128 R12, [R27] ;  /* 0x000000001b0c7984 */ /* 0x000e620000000c00 */
[----:B------:R-:W-:Y:S02]  /*26f0*/  ISETP.NE.AND P1, PT, R20, RZ, PT ;  /* 0x000000ff1400720c */ /* 0x000fe40003f25270 */
[----:B------:R-:W-:Y:S02]  /*2700*/  SEL R24, R8, 0x7, P2 ;  /* 0x0000000708187807 */ /* 0x000fe40001000000 */
[----:B------:R-:W-:-:S02]  /*2710*/  SEL R30, R11, 0x7, P5 ;  /* 0x000000070b1e7807 */ /* 0x000fc40002800000 */
[----:B------:R-:W-:Y:S02]  /*2720*/  SEL R20, R9, 0x8, P0 ;  /* 0x0000000809147807 */ /* 0x000fe40000000000 */
[----:B------:R-:W2:Y:S01]  /*2730*/  LDS.128 R8, [R27+0x800] ;  /* 0x000800001b087984 */ /* 0x000ea20000000c00 */
[----:B------:R-:W-:Y:S02]  /*2740*/  ISETP.NE.AND P0, PT, R3, RZ, PT ;  /* 0x000000ff0300720c */ /* 0x000fe40003f05270 */
[----:B------:R-:W3:Y:S01]  /*2750*/  LDC.64 R2, c[0x0][0x218] ;  /* 0x00008600ff027b82 */ /* 0x000ee20000000a00 */
[----:B------:R-:W-:Y:S02]  /*2760*/  ISETP.NE.AND P2, PT, R21, RZ, PT ;  /* 0x000000ff1500720c */ /* 0x000fe40003f45270 */
[----:B------:R-:W-:Y:S02]  /*2770*/  LOP3.LUT R21, R77, R0, RZ, 0xfc, !PT ;  /* 0x000000004d157212 */ /* 0x000fe400078efcff */
[----:B------:R-:W-:-:S02]  /*2780*/  LOP3.LUT R0, R77, 0x200, R0, 0xfe, !PT ;  /* 0x000002004d007812 */ /* 0x000fc400078efe00 */
[----:B------:R-:W-:Y:S02]  /*2790*/  SEL R22, R22, 0x8, P1 ;  /* 0x0000000816167807 */ /* 0x000fe40000800000 */
[----:B------:R-:W-:Y:S02]  /*27a0*/  ISETP.GE.AND P1, PT, R21, 0x1fb00, PT ;  /* 0x0001fb001500780c */ /* 0x000fe40003f26270 */
[----:B------:R-:W-:Y:S02]  /*27b0*/  SEL R31, R31, 0x8, P3 ;  /* 0x000000081f1f7807 */ /* 0x000fe40001800000 */
[----:B------:R-:W-:Y:S02]  /*27c0*/  ISETP.GE.AND P3, PT, R0, 0x1fb00, PT ;  /* 0x0001fb000000780c */ /* 0x000fe40003f66270 */
[----:B------:R-:W-:Y:S02]  /*27d0*/  SEL R23, R23, 0x8, P2 ;  /* 0x0000000817177807 */ /* 0x000fe40001000000 */
[----:B------:R-:W-:-:S02]  /*27e0*/  SHF.R.S32.HI R32, RZ, 0x1f, R77 ;  /* 0x0000001fff207819 */ /* 0x000fc4000001144d */
[----:B0-----:R-:W-:Y:S02]  /*27f0*/  LEA R4, P2, R21, UR4, 0x2 ;  /* 0x0000000415047c11 */ /* 0x001fe4000f8410ff */
[----:B------:R-:W-:Y:S02]  /*2800*/  ISETP.NE.AND P6, PT, R47, RZ, PT ;  /* 0x000000ff2f00720c */ /* 0x000fe40003fc5270 */
[----:B------:R-:W-:Y:S01]  /*2810*/  ISETP.NE.AND P5, PT, R34, RZ, PT ;  /* 0x000000ff2200720c */ /* 0x000fe20003fa5270 */
[C---:B---3--:R-:W-:Y:S01]  /*2820*/  IMAD.WIDE R2, R21.reuse, 0x4, R2 ;  /* 0x0000000415027825 */ /* 0x048fe200078e0202 */
[----:B------:R-:W-:Y:S01]  /*2830*/  LEA.HI.X R5, R21, UR5, R32, 0x2, P2 ;  /* 0x0000000515057c11 */ /* 0x000fe200090f1420 */
[----:B------:R-:W-:Y:S01]  /*2840*/  ULDC.64 UR4, c[0x0][0x220] ;  /* 0x0000880000047ab9 */ /* 0x000fe20000000a00 */
[----:B------:R-:W-:Y:S02]  /*2850*/  SEL R30, R30, 0x8, P4 ;  /* 0x000000081e1e7807 */ /* 0x000fe40002000000 */
[----:B------:R-:W-:-:S02]  /*2860*/  SEL R28, R28, 0x8, P5 ;  /* 0x000000081c1c7807 */ /* 0x000fc40002800000 */
[----:B------:R-:W-:Y:S02]  /*2870*/  SEL R7, R24, 0x8, P6 ;  /* 0x0000000818077807 */ /* 0x000fe40003000000 */
[----:B------:R-:W-:Y:S01]  /*2880*/  IADD3 R6, P2, R29, UR4, RZ ;  /* 0x000000041d067c10 */ /* 0x000fe2000ff5e0ff */
[----:B-1----:R0:W-:Y:S01]  /*2890*/  @!P1 STG.E.128 desc[UR6][R2.64], R12 ;  /* 0x0000000c02009986 */ /* 0x0021e2000c101d06 */
[----:B------:R-:W-:Y:S02]  /*28a0*/  PRMT R25, R25, 0x3340, R20 ;  /* 0x0000334019197816 */ /* 0x000fe40000000014 */
[----:B------:R-:W-:Y:S01]  /*28b0*/  PRMT R22, R22, 0x3340, R23 ;  /* 0x0000334016167816 */ /* 0x000fe20000000017 */
[----:B--2---:R0:W-:Y:S01]  /*28c0*/  @!P3 STG.E.128 desc[UR6][R4.64+0x800], R8 ;  /* 0x000800080400b986 */ /* 0x0041e2000c101d06 */
[----:B------:R-:W-:Y:S02]  /*28d0*/  PRMT R30, R30, 0x3340, R31 ;  /* 0x000033401e1e7816 */ /* 0x000fe4000000001f */
[----:B------:R-:W-:-:S02]  /*28e0*/  PRMT R17, R7, 0x3340, R28 ;  /* 0x0000334007117816 */ /* 0x000fc4000000001c */
[----:B------:R-:W-:Y:S02]  /*28f0*/  LEA.HI.X.SX32 R7, R29, UR5, 0x1, P2 ;  /* 0x000000051d077c11 */ /* 0x000fe400090f0eff */
[----:B------:R-:W-:Y:S02]  /*2900*/  PRMT R16, R25, 0x5410, R22 ;  /* 0x0000541019107816 */ /* 0x000fe40000000016 */
[----:B------:R-:W-:Y:S01]  /*2910*/  PRMT R17, R17, 0x5410, R30 ;  /* 0x0000541011117816 */ /* 0x000fe2000000001e */
[----:B0-----:R-:W-:Y:S06]  /*2920*/  @P0 EXIT ;  /* 0x000000000000094d */ /* 0x001fec0003800000 */
[----:B------:R-:W-:Y:S01]  /*2930*/  STG.E.64 desc[UR6][R6.64], R16 ;  /* 0x0000001006007986 */ /* 0x000fe2000c101b06 */
[----:B------:R-:W-:Y:S05]  /*2940*/  EXIT ;  /* 0x000000000000794d */ /* 0x000fea0003800000 */
.L_x_0:
[----:B------:R-:W-:-:S00]  /*2950*/  BRA `(.L_x_0) ;  /* 0xfffffffc00fc7947 */ /* 0x000fc0000383ffff */
[----:B------:R-:W-:-:S00]  /*2960*/  NOP ;  /* 0x0000000000007918 */ /* 0x000fc00000000000 */
        /* <DEDUP_REMOVED lines=9> */
.L_x_1:


//--------------------- .nv.shared.triton_poi_fused_max_pool2d_with_indices_25 --------------------------
	.section	.nv.shared.triton_poi_fused_max_pool2d_with_indices_25,"aw",@nobits
	.sectionflags	@""
	.align	16
	.zero		1024


//--------------------- .nv.constant0.triton_poi_fused_max_pool2d_with_indices_25 --------------------------
	.section	.nv.constant0.triton_poi_fused_max_pool2d_with_indices_25,"a",@progbits
	.sectionflags	@""
	.align	4
.nv.constant0.triton_poi_fused_max_pool2d_with_indices_25:
	.zero		556
